//
// Generated by NVIDIA NVVM Compiler
//
// Compiler Build ID: CL-36424714
// Cuda compilation tools, release 13.0, V13.0.88
// Based on NVVM 20.0.0
//

.version 9.0
.target sm_100
.address_size 64

	// .globl	_Z16insertion_kerneliiiPKfPKiS2_Pf

.visible .entry _Z16insertion_kerneliiiPKfPKiS2_Pf(
	.param .u32 _Z16insertion_kerneliiiPKfPKiS2_Pf_param_0,
	.param .u32 _Z16insertion_kerneliiiPKfPKiS2_Pf_param_1,
	.param .u32 _Z16insertion_kerneliiiPKfPKiS2_Pf_param_2,
	.param .u64 .ptr .align 1 _Z16insertion_kerneliiiPKfPKiS2_Pf_param_3,
	.param .u64 .ptr .align 1 _Z16insertion_kerneliiiPKfPKiS2_Pf_param_4,
	.param .u64 .ptr .align 1 _Z16insertion_kerneliiiPKfPKiS2_Pf_param_5,
	.param .u64 .ptr .align 1 _Z16insertion_kerneliiiPKfPKiS2_Pf_param_6
)
{
	.reg .pred 	%p<6>;
	.reg .b32 	%r<14>;
	.reg .b32 	%f<5>;
	.reg .b64 	%rd<17>;

	ld.param.u32 	%r7, [_Z16insertion_kerneliiiPKfPKiS2_Pf_param_0];
	ld.param.u32 	%r5, [_Z16insertion_kerneliiiPKfPKiS2_Pf_param_1];
	ld.param.u32 	%r6, [_Z16insertion_kerneliiiPKfPKiS2_Pf_param_2];
	ld.param.u64 	%rd1, [_Z16insertion_kerneliiiPKfPKiS2_Pf_param_3];
	ld.param.u64 	%rd2, [_Z16insertion_kerneliiiPKfPKiS2_Pf_param_4];
	ld.param.u64 	%rd3, [_Z16insertion_kerneliiiPKfPKiS2_Pf_param_5];
	ld.param.u64 	%rd4, [_Z16insertion_kerneliiiPKfPKiS2_Pf_param_6];
	mov.u32 	%r8, %ntid.x;
	mov.u32 	%r9, %ctaid.x;
	mov.u32 	%r10, %tid.x;
	mad.lo.s32 	%r1, %r8, %r9, %r10;
	div.s32 	%r2, %r1, %r5;
	setp.ge.s32 	%p1, %r2, %r7;
	@%p1 bra 	$L__BB0_4;
	cvta.to.global.u64 	%rd5, %rd2;
	mul.wide.s32 	%rd6, %r2, 4;
	add.s64 	%rd7, %rd5, %rd6;
	ld.global.nc.u32 	%r3, [%rd7];
	setp.lt.s32 	%p2, %r3, 0;
	setp.ge.s32 	%p3, %r3, %r6;
	or.pred  	%p4, %p2, %p3;
	@%p4 bra 	$L__BB0_4;
	cvta.to.global.u64 	%rd8, %rd3;
	mul.wide.u32 	%rd9, %r3, 4;
	add.s64 	%rd10, %rd8, %rd9;
	ld.global.nc.u32 	%r4, [%rd10];
	setp.eq.s32 	%p5, %r4, 0;
	@%p5 bra 	$L__BB0_4;
	rem.s32 	%r11, %r1, %r5;
	mad.lo.s32 	%r12, %r3, %r5, %r11;
	cvta.to.global.u64 	%rd11, %rd4;
	mul.wide.s32 	%rd12, %r12, 4;
	add.s64 	%rd13, %rd11, %rd12;
	mad.lo.s32 	%r13, %r2, %r5, %r11;
	cvta.to.global.u64 	%rd14, %rd1;
	mul.wide.s32 	%rd15, %r13, 4;
	add.s64 	%rd16, %rd14, %rd15;
	ld.global.nc.f32 	%f1, [%rd16];
	cvt.rn.f32.s32 	%f2, %r4;
	div.rn.f32 	%f3, %f1, %f2;
	atom.global.add.f32 	%f4, [%rd13], %f3;
$L__BB0_4:
	ret;

}
	// .globl	_Z21insertion_grad_kerneliiiPKfPKiS2_Pf
.visible .entry _Z21insertion_grad_kerneliiiPKfPKiS2_Pf(
	.param .u32 _Z21insertion_grad_kerneliiiPKfPKiS2_Pf_param_0,
	.param .u32 _Z21insertion_grad_kerneliiiPKfPKiS2_Pf_param_1,
	.param .u32 _Z21insertion_grad_kerneliiiPKfPKiS2_Pf_param_2,
	.param .u64 .ptr .align 1 _Z21insertion_grad_kerneliiiPKfPKiS2_Pf_param_3,
	.param .u64 .ptr .align 1 _Z21insertion_grad_kerneliiiPKfPKiS2_Pf_param_4,
	.param .u64 .ptr .align 1 _Z21insertion_grad_kerneliiiPKfPKiS2_Pf_param_5,
	.param .u64 .ptr .align 1 _Z21insertion_grad_kerneliiiPKfPKiS2_Pf_param_6
)
{
	.reg .pred 	%p<6>;
	.reg .b32 	%r<14>;
	.reg .b32 	%f<5>;
	.reg .b64 	%rd<17>;

	ld.param.u32 	%r7, [_Z21insertion_grad_kerneliiiPKfPKiS2_Pf_param_0];
	ld.param.u32 	%r5, [_Z21insertion_grad_kerneliiiPKfPKiS2_Pf_param_1];
	ld.param.u32 	%r6, [_Z21insertion_grad_kerneliiiPKfPKiS2_Pf_param_2];
	ld.param.u64 	%rd1, [_Z21insertion_grad_kerneliiiPKfPKiS2_Pf_param_3];
	ld.param.u64 	%rd2, [_Z21insertion_grad_kerneliiiPKfPKiS2_Pf_param_4];
	ld.param.u64 	%rd3, [_Z21insertion_grad_kerneliiiPKfPKiS2_Pf_param_5];
	ld.param.u64 	%rd4, [_Z21insertion_grad_kerneliiiPKfPKiS2_Pf_param_6];
	mov.u32 	%r8, %ntid.x;
	mov.u32 	%r9, %ctaid.x;
	mov.u32 	%r10, %tid.x;
	mad.lo.s32 	%r1, %r8, %r9, %r10;
	div.s32 	%r2, %r1, %r5;
	setp.ge.s32 	%p1, %r2, %r7;
	@%p1 bra 	$L__BB1_4;
	cvta.to.global.u64 	%rd5, %rd2;
	mul.wide.s32 	%rd6, %r2, 4;
	add.s64 	%rd7, %rd5, %rd6;
	ld.global.nc.u32 	%r3, [%rd7];
	setp.lt.s32 	%p2, %r3, 0;
	setp.ge.s32 	%p3, %r3, %r6;
	or.pred  	%p4, %p2, %p3;
	@%p4 bra 	$L__BB1_4;
	cvta.to.global.u64 	%rd8, %rd3;
	mul.wide.u32 	%rd9, %r3, 4;
	add.s64 	%rd10, %rd8, %rd9;
	ld.global.nc.u32 	%r4, [%rd10];
	setp.eq.s32 	%p5, %r4, 0;
	@%p5 bra 	$L__BB1_4;
	rem.s32 	%r11, %r1, %r5;
	mad.lo.s32 	%r12, %r2, %r5, %r11;
	cvta.to.global.u64 	%rd11, %rd4;
	mul.wide.s32 	%rd12, %r12, 4;
	add.s64 	%rd13, %rd11, %rd12;
	mad.lo.s32 	%r13, %r3, %r5, %r11;
	cvta.to.global.u64 	%rd14, %rd1;
	mul.wide.s32 	%rd15, %r13, 4;
	add.s64 	%rd16, %rd14, %rd15;
	ld.global.nc.f32 	%f1, [%rd16];
	cvt.rn.f32.s32 	%f2, %r4;
	div.rn.f32 	%f3, %f1, %f2;
	atom.global.add.f32 	%f4, [%rd13], %f3;
$L__BB1_4:
	ret;

}


// ===== COMPILED SASS (sm_100) =====

	.target	sm_100

	.elftype	@"ET_EXEC"


//--------------------- .note.nv.tkinfo           --------------------------
	.section	.note.nv.tkinfo,"",@"SHT_NOTE"
	.sectionflags	@"SHF_NOTE_NV_TKINFO"
	.tkinfo
        /*0018*/ 	.word	0x00000002
        /*0030*/ 	.string	""
        /*0030*/ 	.string	"ptxas"
        /*0030*/ 	.string	"Cuda compilation tools, release 13.0, V13.0.88"
        /*0030*/ 	.string	"Build cuda_13.0.r13.0/compiler.36424714_0"
        /*0030*/ 	.string	"-arch sm_100 -m 64 "



//--------------------- .note.nv.cuinfo           --------------------------
	.section	.note.nv.cuinfo,"",@"SHT_NOTE"
	.sectionflags	@"SHF_NOTE_NV_CUINFO"
        /*0018*/ 	.short	0x0002
        /*001a*/ 	.short	0x0064
        /*001c*/ 	.short	0x0082
	.zero		2


//--------------------- .nv.info                  --------------------------
	.section	.nv.info,"",@"SHT_CUDA_INFO"
	.align	4


	//----- nvinfo : EIATTR_REGCOUNT
	.align		4
        /*0000*/ 	.byte	0x04, 0x2f
        /*0002*/ 	.short	(.L_1 - .L_0)
	.align		4
.L_0:
        /*0004*/ 	.word	index@(_Z16insertion_kerneliiiPKfPKiS2_Pf)
        /*0008*/ 	.word	0x00000010


	//----- nvinfo : EIATTR_FRAME_SIZE
	.align		4
.L_1:
        /*000c*/ 	.byte	0x04, 0x11
        /*000e*/ 	.short	(.L_3 - .L_2)
	.align		4
.L_2:
        /*0010*/ 	.word	index@($__internal_1_$__cuda_sm3x_div_rn_noftz_f32_slowpath)
        /*0014*/ 	.word	0x00000000


	//----- nvinfo : EIATTR_FRAME_SIZE
	.align		4
.L_3:
        /*0018*/ 	.byte	0x04, 0x11
        /*001a*/ 	.short	(.L_5 - .L_4)
	.align		4
.L_4:
        /*001c*/ 	.word	index@(_Z16insertion_kerneliiiPKfPKiS2_Pf)
        /*0020*/ 	.word	0x00000000


	//----- nvinfo : EIATTR_REGCOUNT
	.align		4
.L_5:
        /*0024*/ 	.byte	0x04, 0x2f
        /*0026*/ 	.short	(.L_7 - .L_6)
	.align		4
.L_6:
        /*0028*/ 	.word	index@(_Z21insertion_grad_kerneliiiPKfPKiS2_Pf)
        /*002c*/ 	.word	0x00000010


	//----- nvinfo : EIATTR_FRAME_SIZE
	.align		4
.L_7:
        /*0030*/ 	.byte	0x04, 0x11
        /*0032*/ 	.short	(.L_9 - .L_8)
	.align		4
.L_8:
        /*0034*/ 	.word	index@($__internal_0_$__cuda_sm3x_div_rn_noftz_f32_slowpath)
        /*0038*/ 	.word	0x00000000


	//----- nvinfo : EIATTR_FRAME_SIZE
	.align		4
.L_9:
        /*003c*/ 	.byte	0x04, 0x11
        /*003e*/ 	.short	(.L_11 - .L_10)
	.align		4
.L_10:
        /*0040*/ 	.word	index@(_Z21insertion_grad_kerneliiiPKfPKiS2_Pf)
        /*0044*/ 	.word	0x00000000


	//----- nvinfo : EIATTR_MIN_STACK_SIZE
	.align		4
.L_11:
        /*0048*/ 	.byte	0x04, 0x12
        /*004a*/ 	.short	(.L_13 - .L_12)
	.align		4
.L_12:
        /*004c*/ 	.word	index@(_Z21insertion_grad_kerneliiiPKfPKiS2_Pf)
        /*0050*/ 	.word	0x00000000


	//----- nvinfo : EIATTR_MIN_STACK_SIZE
	.align		4
.L_13:
        /*0054*/ 	.byte	0x04, 0x12
        /*0056*/ 	.short	(.L_15 - .L_14)
	.align		4
.L_14:
        /*0058*/ 	.word	index@(_Z16insertion_kerneliiiPKfPKiS2_Pf)
        /*005c*/ 	.word	0x00000000
.L_15:


//--------------------- .nv.compat                --------------------------
	.section	.nv.compat,"",@"SHT_CUDA_COMPAT_INFO"
	.align	4
        /*0000*/ 	.byte	0x02, 0x09, 0x00, 0x00, 0x02, 0x02, 0x01, 0x00, 0x02, 0x05, 0x05, 0x00, 0x03, 0x07, 0x01, 0x01
        /*0010*/ 	.byte	0x02, 0x03, 0x00, 0x00, 0x02, 0x06, 0x01, 0x00, 0x04, 0x0b, 0x08, 0x00, 0x01, 0x00, 0x00, 0x00
        /*0020*/ 	.byte	0x00, 0x00, 0x00, 0x00


//--------------------- .nv.info._Z21insertion_grad_kerneliiiPKfPKiS2_Pf --------------------------
	.section	.nv.info._Z21insertion_grad_kerneliiiPKfPKiS2_Pf,"",@"SHT_CUDA_INFO"
	.sectionflags	@""
	.align	4


	//----- nvinfo : EIATTR_CUDA_API_VERSION
	.align		4
        /*0000*/ 	.byte	0x04, 0x37
        /*0002*/ 	.short	(.L_17 - .L_16)
.L_16:
        /*0004*/ 	.word	0x00000082


	//----- nvinfo : EIATTR_KPARAM_INFO
	.align		4
.L_17:
        /*0008*/ 	.byte	0x04, 0x17
        /*000a*/ 	.short	(.L_19 - .L_18)
.L_18:
        /*000c*/ 	.word	0x00000000
        /*0010*/ 	.short	0x0006
        /*0012*/ 	.short	0x0028
        /*0014*/ 	.byte	0x00, 0xf5, 0x21, 0x00


	//----- nvinfo : EIATTR_KPARAM_INFO
	.align		4
.L_19:
        /*0018*/ 	.byte	0x04, 0x17
        /*001a*/ 	.short	(.L_21 - .L_20)
.L_20:
        /*001c*/ 	.word	0x00000000
        /*0020*/ 	.short	0x0005
        /*0022*/ 	.short	0x0020
        /*0024*/ 	.byte	0x00, 0xf5, 0x21, 0x00


	//----- nvinfo : EIATTR_KPARAM_INFO
	.align		4
.L_21:
        /*0028*/ 	.byte	0x04, 0x17
        /*002a*/ 	.short	(.L_23 - .L_22)
.L_22:
        /*002c*/ 	.word	0x00000000
        /*0030*/ 	.short	0x0004
        /*0032*/ 	.short	0x0018
        /*0034*/ 	.byte	0x00, 0xf5, 0x21, 0x00


	//----- nvinfo : EIATTR_KPARAM_INFO
	.align		4
.L_23:
        /*0038*/ 	.byte	0x04, 0x17
        /*003a*/ 	.short	(.L_25 - .L_24)
.L_24:
        /*003c*/ 	.word	0x00000000
        /*0040*/ 	.short	0x0003
        /*0042*/ 	.short	0x0010
        /*0044*/ 	.byte	0x00, 0xf5, 0x21, 0x00


	//----- nvinfo : EIATTR_KPARAM_INFO
	.align		4
.L_25:
        /*0048*/ 	.byte	0x04, 0x17
        /*004a*/ 	.short	(.L_27 - .L_26)
.L_26:
        /*004c*/ 	.word	0x00000000
        /*0050*/ 	.short	0x0002
        /*0052*/ 	.short	0x0008
        /*0054*/ 	.byte	0x00, 0xf0, 0x11, 0x00


	//----- nvinfo : EIATTR_KPARAM_INFO
	.align		4
.L_27:
        /*0058*/ 	.byte	0x04, 0x17
        /*005a*/ 	.short	(.L_29 - .L_28)
.L_28:
        /*005c*/ 	.word	0x00000000
        /*0060*/ 	.short	0x0001
        /*0062*/ 	.short	0x0004
        /*0064*/ 	.byte	0x00, 0xf0, 0x11, 0x00


	//----- nvinfo : EIATTR_KPARAM_INFO
	.align		4
.L_29:
        /*0068*/ 	.byte	0x04, 0x17
        /*006a*/ 	.short	(.L_31 - .L_30)
.L_30:
        /*006c*/ 	.word	0x00000000
        /*0070*/ 	.short	0x0000
        /*0072*/ 	.short	0x0000
        /*0074*/ 	.byte	0x00, 0xf0, 0x11, 0x00


	//----- nvinfo : EIATTR_SPARSE_MMA_MASK
	.align		4
.L_31:
        /*0078*/ 	.byte	0x03, 0x50
        /*007a*/ 	.short	0x0000


	//----- nvinfo : EIATTR_MAXREG_COUNT
	.align		4
        /*007c*/ 	.byte	0x03, 0x1b
        /*007e*/ 	.short	0x00ff


	//----- nvinfo : EIATTR_MERCURY_ISA_VERSION
	.align		4
        /*0080*/ 	.byte	0x03, 0x5f
        /*0082*/ 	.short	0x0101


	//----- nvinfo : EIATTR_VRC_CTA_INIT_COUNT
	.align		4
        /*0084*/ 	.byte	0x02, 0x4a
	.zero		1
	.zero		1


	//----- nvinfo : EIATTR_EXIT_INSTR_OFFSETS
	.align		4
        /*0088*/ 	.byte	0x04, 0x1c
        /*008a*/ 	.short	(.L_33 - .L_32)


	//   ....[0]....
.L_32:
        /*008c*/ 	.word	0x00000210


	//   ....[1]....
        /*0090*/ 	.word	0x00000290


	//   ....[2]....
        /*0094*/ 	.word	0x000002e0


	//   ....[3]....
        /*0098*/ 	.word	0x000004b0


	//----- nvinfo : EIATTR_CRS_STACK_SIZE
	.align		4
.L_33:
        /*009c*/ 	.byte	0x04, 0x1e
        /*009e*/ 	.short	(.L_35 - .L_34)
.L_34:
        /*00a0*/ 	.word	0x00000000


	//----- nvinfo : EIATTR_CBANK_PARAM_SIZE
	.align		4
.L_35:
        /*00a4*/ 	.byte	0x03, 0x19
        /*00a6*/ 	.short	0x0030


	//----- nvinfo : EIATTR_PARAM_CBANK
	.align		4
        /*00a8*/ 	.byte	0x04, 0x0a
        /*00aa*/ 	.short	(.L_37 - .L_36)
	.align		4
.L_36:
        /*00ac*/ 	.word	index@(.nv.constant0._Z21insertion_grad_kerneliiiPKfPKiS2_Pf)
        /*00b0*/ 	.short	0x0380
        /*00b2*/ 	.short	0x0030


	//----- nvinfo : EIATTR_SW_WAR
	.align		4
.L_37:
        /*00b4*/ 	.byte	0x04, 0x36
        /*00b6*/ 	.short	(.L_39 - .L_38)
.L_38:
        /*00b8*/ 	.word	0x00000008
.L_39:


//--------------------- .nv.info._Z16insertion_kerneliiiPKfPKiS2_Pf --------------------------
	.section	.nv.info._Z16insertion_kerneliiiPKfPKiS2_Pf,"",@"SHT_CUDA_INFO"
	.sectionflags	@""
	.align	4


	//----- nvinfo : EIATTR_CUDA_API_VERSION
	.align		4
        /*0000*/ 	.byte	0x04, 0x37
        /*0002*/ 	.short	(.L_41 - .L_40)
.L_40:
        /*0004*/ 	.word	0x00000082


	//----- nvinfo : EIATTR_KPARAM_INFO
	.align		4
.L_41:
        /*0008*/ 	.byte	0x04, 0x17
        /*000a*/ 	.short	(.L_43 - .L_42)
.L_42:
        /*000c*/ 	.word	0x00000000
        /*0010*/ 	.short	0x0006
        /*0012*/ 	.short	0x0028
        /*0014*/ 	.byte	0x00, 0xf5, 0x21, 0x00


	//----- nvinfo : EIATTR_KPARAM_INFO
	.align		4
.L_43:
        /*0018*/ 	.byte	0x04, 0x17
        /*001a*/ 	.short	(.L_45 - .L_44)
.L_44:
        /*001c*/ 	.word	0x00000000
        /*0020*/ 	.short	0x0005
        /*0022*/ 	.short	0x0020
        /*0024*/ 	.byte	0x00, 0xf5, 0x21, 0x00


	//----- nvinfo : EIATTR_KPARAM_INFO
	.align		4
.L_45:
        /*0028*/ 	.byte	0x04, 0x17
        /*002a*/ 	.short	(.L_47 - .L_46)
.L_46:
        /*002c*/ 	.word	0x00000000
        /*0030*/ 	.short	0x0004
        /*0032*/ 	.short	0x0018
        /*0034*/ 	.byte	0x00, 0xf5, 0x21, 0x00


	//----- nvinfo : EIATTR_KPARAM_INFO
	.align		4
.L_47:
        /*0038*/ 	.byte	0x04, 0x17
        /*003a*/ 	.short	(.L_49 - .L_48)
.L_48:
        /*003c*/ 	.word	0x00000000
        /*0040*/ 	.short	0x0003
        /*0042*/ 	.short	0x0010
        /*0044*/ 	.byte	0x00, 0xf5, 0x21, 0x00


	//----- nvinfo : EIATTR_KPARAM_INFO
	.align		4
.L_49:
        /*0048*/ 	.byte	0x04, 0x17
        /*004a*/ 	.short	(.L_51 - .L_50)
.L_50:
        /*004c*/ 	.word	0x00000000
        /*0050*/ 	.short	0x0002
        /*0052*/ 	.short	0x0008
        /*0054*/ 	.byte	0x00, 0xf0, 0x11, 0x00


	//----- nvinfo : EIATTR_KPARAM_INFO
	.align		4
.L_51:
        /*0058*/ 	.byte	0x04, 0x17
        /*005a*/ 	.short	(.L_53 - .L_52)
.L_52:
        /*005c*/ 	.word	0x00000000
        /*0060*/ 	.short	0x0001
        /*0062*/ 	.short	0x0004
        /*0064*/ 	.byte	0x00, 0xf0, 0x11, 0x00


	//----- nvinfo : EIATTR_KPARAM_INFO
	.align		4
.L_53:
        /*0068*/ 	.byte	0x04, 0x17
        /*006a*/ 	.short	(.L_55 - .L_54)
.L_54:
        /*006c*/ 	.word	0x00000000
        /*0070*/ 	.short	0x0000
        /*0072*/ 	.short	0x0000
        /*0074*/ 	.byte	0x00, 0xf0, 0x11, 0x00


	//----- nvinfo : EIATTR_SPARSE_MMA_MASK
	.align		4
.L_55:
        /*0078*/ 	.byte	0x03, 0x50
        /*007a*/ 	.short	0x0000


	//----- nvinfo : EIATTR_MAXREG_COUNT
	.align		4
        /*007c*/ 	.byte	0x03, 0x1b
        /*007e*/ 	.short	0x00ff


	//----- nvinfo : EIATTR_MERCURY_ISA_VERSION
	.align		4
        /*0080*/ 	.byte	0x03, 0x5f
        /*0082*/ 	.short	0x0101


	//----- nvinfo : EIATTR_VRC_CTA_INIT_COUNT
	.align		4
        /*0084*/ 	.byte	0x02, 0x4a
	.zero		1
	.zero		1


	//----- nvinfo : EIATTR_EXIT_INSTR_OFFSETS
	.align		4
        /*0088*/ 	.byte	0x04, 0x1c
        /*008a*/ 	.short	(.L_57 - .L_56)


	//   ....[0]....
.L_56:
        /*008c*/ 	.word	0x00000200


	//   ....[1]....
        /*0090*/ 	.word	0x00000280


	//   ....[2]....
        /*0094*/ 	.word	0x000002d0


	//   ....[3]....
        /*0098*/ 	.word	0x000004a0


	//----- nvinfo : EIATTR_CRS_STACK_SIZE
	.align		4
.L_57:
        /*009c*/ 	.byte	0x04, 0x1e
        /*009e*/ 	.short	(.L_59 - .L_58)
.L_58:
        /*00a0*/ 	.word	0x00000000


	//----- nvinfo : EIATTR_CBANK_PARAM_SIZE
	.align		4
.L_59:
        /*00a4*/ 	.byte	0x03, 0x19
        /*00a6*/ 	.short	0x0030


	//----- nvinfo : EIATTR_PARAM_CBANK
	.align		4
        /*00a8*/ 	.byte	0x04, 0x0a
        /*00aa*/ 	.short	(.L_61 - .L_60)
	.align		4
.L_60:
        /*00ac*/ 	.word	index@(.nv.constant0._Z16insertion_kerneliiiPKfPKiS2_Pf)
        /*00b0*/ 	.short	0x0380
        /*00b2*/ 	.short	0x0030


	//----- nvinfo : EIATTR_SW_WAR
	.align		4
.L_61:
        /*00b4*/ 	.byte	0x04, 0x36
        /*00b6*/ 	.short	(.L_63 - .L_62)
.L_62:
        /*00b8*/ 	.word	0x00000008
.L_63:


//--------------------- .nv.callgraph             --------------------------
	.section	.nv.callgraph,"",@"SHT_CUDA_CALLGRAPH"
	.align	4
	.sectionentsize	8
	.align		4
        /*0000*/ 	.word	0x00000000
	.align		4
        /*0004*/ 	.word	0xffffffff
	.align		4
        /*0008*/ 	.word	0x00000000
	.align		4
        /*000c*/ 	.word	0xfffffffe
	.align		4
        /*0010*/ 	.word	0x00000000
	.align		4
        /*0014*/ 	.word	0xfffffffd
	.align		4
        /*0018*/ 	.word	0x00000000
	.align		4
        /*001c*/ 	.word	0xfffffffc


//--------------------- .text._Z21insertion_grad_kerneliiiPKfPKiS2_Pf --------------------------
	.section	.text._Z21insertion_grad_kerneliiiPKfPKiS2_Pf,"ax",@progbits
	.align	128
        .global         _Z21insertion_grad_kerneliiiPKfPKiS2_Pf
        .type           _Z21insertion_grad_kerneliiiPKfPKiS2_Pf,@function
        .size           _Z21insertion_grad_kerneliiiPKfPKiS2_Pf,(.L_x_28 - _Z21insertion_grad_kerneliiiPKfPKiS2_Pf)
        .other          _Z21insertion_grad_kerneliiiPKfPKiS2_Pf,@"STO_CUDA_ENTRY STV_DEFAULT"
_Z21insertion_grad_kerneliiiPKfPKiS2_Pf:
.text._Z21insertion_grad_kerneliiiPKfPKiS2_Pf:
[----:B------:R-:W-:Y:S08]  /*0000*/  LDC R1, c[0x0][0x37c] ;  /* 0x0000df00ff017b82 */ /* 0x000ff00000000800 */
[----:B------:R-:W0:Y:S01]  /*0010*/  LDC R2, c[0x0][0x384] ;  /* 0x0000e100ff027b82 */ /* 0x000e220000000800 */
[----:B------:R-:W1:Y:S01]  /*0020*/  S2R R7, SR_CTAID.X ;  /* 0x0000000000077919 */ /* 0x000e620000002500 */
[----:B------:R-:W1:Y:S01]  /*0030*/  LDCU UR4, c[0x0][0x360] ;  /* 0x00006c00ff0477ac */ /* 0x000e620008000800 */
[----:B------:R-:W1:Y:S01]  /*0040*/  S2R R6, SR_TID.X ;  /* 0x0000000000067919 */ /* 0x000e620000002100 */
[----:B0-----:R-:W-:-:S02]  /*0050*/  IABS R0, R2 ;  /* 0x0000000200007213 */ /* 0x001fc40000000000 */
[----:B------:R-:W-:Y:S02]  /*0060*/  LOP3.LUT R8, RZ, R2, RZ, 0x33, !PT ;  /* 0x00000002ff087212 */ /* 0x000fe400078e33ff */
[----:B------:R-:W0:Y:S01]  /*0070*/  I2F.RP R3, R0 ;  /* 0x0000000000037306 */ /* 0x000e220000209400 */
[----:B-1----:R-:W-:Y:S01]  /*0080*/  IMAD R7, R7, UR4, R6 ;  /* 0x0000000407077c24 */ /* 0x002fe2000f8e0206 */
[----:B------:R-:W1:Y:S04]  /*0090*/  LDCU UR4, c[0x0][0x380] ;  /* 0x00007000ff0477ac */ /* 0x000e680008000800 */
[----:B------:R-:W-:Y:S02]  /*00a0*/  IABS R6, R7 ;  /* 0x0000000700067213 */ /* 0x000fe40000000000 */
[----:B0-----:R-:W0:Y:S02]  /*00b0*/  MUFU.RCP R3, R3 ;  /* 0x0000000300037308 */ /* 0x001e240000001000 */
[----:B0-----:R-:W-:-:S06]  /*00c0*/  VIADD R4, R3, 0xffffffe ;  /* 0x0ffffffe03047836 */ /* 0x001fcc0000000000 */
[----:B------:R0:W2:Y:S02]  /*00d0*/  F2I.FTZ.U32.TRUNC.NTZ R5, R4 ;  /* 0x0000000400057305 */ /* 0x0000a4000021f000 */
[----:B0-----:R-:W-:Y:S02]  /*00e0*/  IMAD.MOV.U32 R4, RZ, RZ, RZ ;  /* 0x000000ffff047224 */ /* 0x001fe400078e00ff */
[----:B--2---:R-:W-:-:S04]  /*00f0*/  IMAD.MOV R9, RZ, RZ, -R5 ;  /* 0x000000ffff097224 */ /* 0x004fc800078e0a05 */
[----:B------:R-:W-:-:S04]  /*0100*/  IMAD R9, R9, R0, RZ ;  /* 0x0000000009097224 */ /* 0x000fc800078e02ff */
[----:B------:R-:W-:-:S04]  /*0110*/  IMAD.HI.U32 R5, R5, R9, R4 ;  /* 0x0000000905057227 */ /* 0x000fc800078e0004 */
[----:B------:R-:W-:-:S04]  /*0120*/  IMAD.MOV.U32 R9, RZ, RZ, R6 ;  /* 0x000000ffff097224 */ /* 0x000fc800078e0006 */
[----:B------:R-:W-:-:S04]  /*0130*/  IMAD.HI.U32 R5, R5, R9, RZ ;  /* 0x0000000905057227 */ /* 0x000fc800078e00ff */
[----:B------:R-:W-:-:S04]  /*0140*/  IMAD.MOV R3, RZ, RZ, -R5 ;  /* 0x000000ffff037224 */ /* 0x000fc800078e0a05 */
[----:B------:R-:W-:Y:S01]  /*0150*/  IMAD R9, R0, R3, R9 ;  /* 0x0000000300097224 */ /* 0x000fe200078e0209 */
[----:B------:R-:W-:-:S04]  /*0160*/  LOP3.LUT R3, R7, R2, RZ, 0x3c, !PT ;  /* 0x0000000207037212 */ /* 0x000fc800078e3cff */
[----:B------:R-:W-:Y:S02]  /*0170*/  ISETP.GT.U32.AND P2, PT, R0, R9, PT ;  /* 0x000000090000720c */ /* 0x000fe40003f44070 */
[----:B------:R-:W-:-:S11]  /*0180*/  ISETP.GE.AND P0, PT, R3, RZ, PT ;  /* 0x000000ff0300720c */ /* 0x000fd60003f06270 */
[----:B------:R-:W-:Y:S02]  /*0190*/  @!P2 IMAD.IADD R9, R9, 0x1, -R0 ;  /* 0x000000010909a824 */ /* 0x000fe400078e0a00 */
[----:B------:R-:W-:-:S03]  /*01a0*/  @!P2 VIADD R5, R5, 0x1 ;  /* 0x000000010505a836 */ /* 0x000fc60000000000 */
[----:B------:R-:W-:-:S13]  /*01b0*/  ISETP.GE.U32.AND P1, PT, R9, R0, PT ;  /* 0x000000000900720c */ /* 0x000fda0003f26070 */
[----:B------:R-:W-:Y:S01]  /*01c0*/  @P1 VIADD R5, R5, 0x1 ;  /* 0x0000000105051836 */ /* 0x000fe20000000000 */
[----:B------:R-:W-:-:S03]  /*01d0*/  ISETP.NE.AND P1, PT, R2, RZ, PT ;  /* 0x000000ff0200720c */ /* 0x000fc60003f25270 */
[----:B------:R-:W-:-:S05]  /*01e0*/  @!P0 IMAD.MOV R5, RZ, RZ, -R5 ;  /* 0x000000ffff058224 */ /* 0x000fca00078e0a05 */
[----:B------:R-:W-:-:S04]  /*01f0*/  SEL R3, R8, R5, !P1 ;  /* 0x0000000508037207 */ /* 0x000fc80004800000 */
[----:B-1----:R-:W-:-:S13]  /*0200*/  ISETP.GE.AND P0, PT, R3, UR4, PT ;  /* 0x0000000403007c0c */ /* 0x002fda000bf06270 */
[----:B------:R-:W-:Y:S05]  /*0210*/  @P0 EXIT ;  /* 0x000000000000094d */ /* 0x000fea0003800000 */
[----:B------:R-:W0:Y:S01]  /*0220*/  LDC.64 R4, c[0x0][0x398] ;  /* 0x0000e600ff047b82 */ /* 0x000e220000000a00 */
[----:B------:R-:W1:Y:S01]  /*0230*/  LDCU.64 UR4, c[0x0][0x358] ;  /* 0x00006b00ff0477ac */ /* 0x000e620008000a00 */
[----:B------:R-:W2:Y:S01]  /*0240*/  LDCU UR6, c[0x0][0x388] ;  /* 0x00007100ff0677ac */ /* 0x000ea20008000800 */
[----:B0-----:R-:W-:-:S05]  /*0250*/  IMAD.WIDE R4, R3, 0x4, R4 ;  /* 0x0000000403047825 */ /* 0x001fca00078e0204 */
[----:B-1----:R-:W2:Y:S02]  /*0260*/  LDG.E.CONSTANT R11, desc[UR4][R4.64] ;  /* 0x00000004040b7981 */ /* 0x002ea4000c1e9900 */
[----:B--2---:R-:W-:-:S04]  /*0270*/  ISETP.GE.AND P0, PT, R11, UR6, PT ;  /* 0x000000060b007c0c */ /* 0x004fc8000bf06270 */
[----:B------:R-:W-:-:S13]  /*0280*/  ISETP.LT.OR P0, PT, R11, RZ, P0 ;  /* 0x000000ff0b00720c */ /* 0x000fda0000701670 */
[----:B------:R-:W-:Y:S05]  /*0290*/  @P0 EXIT ;  /* 0x000000000000094d */ /* 0x000fea0003800000 */
[----:B------:R-:W0:Y:S02]  /*02a0*/  LDC.64 R4, c[0x0][0x3a0] ;  /* 0x0000e800ff047b82 */ /* 0x000e240000000a00 */
[----:B0-----:R-:W-:-:S06]  /*02b0*/  IMAD.WIDE.U32 R4, R11, 0x4, R4 ;  /* 0x000000040b047825 */ /* 0x001fcc00078e0004 */
[----:B------:R-:W2:Y:S02]  /*02c0*/  LDG.E.CONSTANT R4, desc[UR4][R4.64] ;  /* 0x0000000404047981 */ /* 0x000ea4000c1e9900 */
[----:B--2---:R-:W-:-:S13]  /*02d0*/  ISETP.NE.AND P0, PT, R4, RZ, PT ;  /* 0x000000ff0400720c */ /* 0x004fda0003f05270 */
[----:B------:R-:W-:Y:S05]  /*02e0*/  @!P0 EXIT ;  /* 0x000000000000894d */ /* 0x000fea0003800000 */
[----:B------:R-:W-:Y:S02]  /*02f0*/  ISETP.GE.AND P2, PT, R7, RZ, PT ;  /* 0x000000ff0700720c */ /* 0x000fe40003f46270 */
[----:B------:R-:W-:Y:S01]  /*0300*/  ISETP.GT.U32.AND P0, PT, R0, R9, PT ;  /* 0x000000090000720c */ /* 0x000fe20003f04070 */
[----:B------:R-:W0:Y:S01]  /*0310*/  LDC.64 R6, c[0x0][0x390] ;  /* 0x0000e400ff067b82 */ /* 0x000e220000000a00 */
[----:B------:R-:W-:-:S05]  /*0320*/  IMAD.IADD R0, R9, 0x1, -R0 ;  /* 0x0000000109007824 */ /* 0x000fca00078e0a00 */
[----:B------:R-:W-:-:S05]  /*0330*/  SEL R9, R0, R9, !P0 ;  /* 0x0000000900097207 */ /* 0x000fca0004000000 */
[----:B------:R-:W-:-:S05]  /*0340*/  @!P2 IMAD.MOV R9, RZ, RZ, -R9 ;  /* 0x000000ffff09a224 */ /* 0x000fca00078e0a09 */
[----:B------:R-:W-:-:S05]  /*0350*/  SEL R9, R8, R9, !P1 ;  /* 0x0000000908097207 */ /* 0x000fca0004800000 */
[----:B------:R-:W-:-:S04]  /*0360*/  IMAD R5, R11, R2, R9 ;  /* 0x000000020b057224 */ /* 0x000fc800078e0209 */
[----:B0-----:R-:W-:-:S05]  /*0370*/  IMAD.WIDE R6, R5, 0x4, R6 ;  /* 0x0000000405067825 */ /* 0x001fca00078e0206 */
[----:B------:R0:W2:Y:S01]  /*0380*/  LDG.E.CONSTANT R0, desc[UR4][R6.64] ;  /* 0x0000000406007981 */ /* 0x0000a2000c1e9900 */
[----:B------:R-:W-:Y:S01]  /*0390*/  IMAD R3, R3, R2, R9 ;  /* 0x0000000203037224 */ /* 0x000fe200078e0209 */
[----:B------:R-:W-:Y:S01]  /*03a0*/  BSSY.RECONVERGENT B0, `(.L_x_0) ;  /* 0x000000f000007945 */ /* 0x000fe20003800200 */
[----:B0-----:R-:W-:Y:S02]  /*03b0*/  I2FP.F32.S32 R7, R4 ;  /* 0x0000000400077245 */ /* 0x001fe40000201400 */
[----:B------:R-:W0:Y:S02]  /*03c0*/  LDC.64 R4, c[0x0][0x3a8] ;  /* 0x0000ea00ff047b82 */ /* 0x000e240000000a00 */
[----:B------:R-:W1:Y:S02]  /*03d0*/  MUFU.RCP R8, R7 ;  /* 0x0000000700087308 */ /* 0x000e640000001000 */
[----:B-1----:R-:W-:-:S04]  /*03e0*/  FFMA R11, -R7, R8, 1 ;  /* 0x3f800000070b7423 */ /* 0x002fc80000000108 */
[----:B------:R-:W-:Y:S01]  /*03f0*/  FFMA R11, R8, R11, R8 ;  /* 0x0000000b080b7223 */ /* 0x000fe20000000008 */
[----:B0-----:R-:W-:Y:S01]  /*0400*/  IMAD.WIDE R4, R3, 0x4, R4 ;  /* 0x0000000403047825 */ /* 0x001fe200078e0204 */
[----:B--2---:R-:W0:Y:S03]  /*0410*/  FCHK P0, R0, R7 ;  /* 0x0000000700007302 */ /* 0x004e260000000000 */
[----:B------:R-:W-:-:S04]  /*0420*/  FFMA R8, R0, R11, RZ ;  /* 0x0000000b00087223 */ /* 0x000fc800000000ff */
[----:B------:R-:W-:-:S04]  /*0430*/  FFMA R2, -R7, R8, R0 ;  /* 0x0000000807027223 */ /* 0x000fc80000000100 */
[----:B------:R-:W-:Y:S01]  /*0440*/  FFMA R11, R11, R2, R8 ;  /* 0x000000020b0b7223 */ /* 0x000fe20000000008 */
[----:B0-----:R-:W-:Y:S06]  /*0450*/  @!P0 BRA `(.L_x_1) ;  /* 0x00000000000c8947 */ /* 0x001fec0003800000 */
[----:B------:R-:W-:-:S07]  /*0460*/  MOV R2, 0x480 ;  /* 0x0000048000027802 */ /* 0x000fce0000000f00 */
[----:B------:R-:W-:Y:S05]  /*0470*/  CALL.REL.NOINC `($__internal_0_$__cuda_sm3x_div_rn_noftz_f32_slowpath) ;  /* 0x0000000000107944 */ /* 0x000fea0003c00000 */
[----:B------:R-:W-:-:S07]  /*0480*/  IMAD.MOV.U32 R11, RZ, RZ, R0 ;  /* 0x000000ffff0b7224 */ /* 0x000fce00078e0000 */
.L_x_1:
[----:B------:R-:W-:Y:S05]  /*0490*/  BSYNC.RECONVERGENT B0 ;  /* 0x0000000000007941 */ /* 0x000fea0003800200 */
.L_x_0:
[----:B------:R-:W-:Y:S01]  /*04a0*/  REDG.E.ADD.F32.FTZ.RN.STRONG.GPU desc[UR4][R4.64], R11 ;  /* 0x0000000b040079a6 */ /* 0x000fe2000c12f304 */
[----:B------:R-:W-:Y:S05]  /*04b0*/  EXIT ;  /* 0x000000000000794d */ /* 0x000fea0003800000 */
        .weak           $__internal_0_$__cuda_sm3x_div_rn_noftz_f32_slowpath
        .type           $__internal_0_$__cuda_sm3x_div_rn_noftz_f32_slowpath,@function
        .size           $__internal_0_$__cuda_sm3x_div_rn_noftz_f32_slowpath,(.L_x_28 - $__internal_0_$__cuda_sm3x_div_rn_noftz_f32_slowpath)
$__internal_0_$__cuda_sm3x_div_rn_noftz_f32_slowpath:
[----:B------:R-:W-:Y:S01]  /*04c0*/  SHF.R.U32.HI R6, RZ, 0x17, R7 ;  /* 0x00000017ff067819 */ /* 0x000fe20000011607 */
[----:B------:R-:W-:Y:S01]  /*04d0*/  BSSY.RECONVERGENT B1, `(.L_x_2) ;  /* 0x0000064000017945 */ /* 0x000fe20003800200 */
[--C-:B------:R-:W-:Y:S02]  /*04e0*/  SHF.R.U32.HI R3, RZ, 0x17, R0.reuse ;  /* 0x00000017ff037819 */ /* 0x100fe40000011600 */
[----:B------:R-:W-:Y:S01]  /*04f0*/  LOP3.LUT R12, R6, 0xff, RZ, 0xc0, !PT ;  /* 0x000000ff060c7812 */ /* 0x000fe200078ec0ff */
[----:B------:R-:W-:Y:S01]  /*0500*/  IMAD.MOV.U32 R6, RZ, RZ, R0 ;  /* 0x000000ffff067224 */ /* 0x000fe200078e0000 */
[----:B------:R-:W-:-:S03]  /*0510*/  LOP3.LUT R10, R3, 0xff, RZ, 0xc0, !PT ;  /* 0x000000ff030a7812 */ /* 0x000fc600078ec0ff */
[----:B------:R-:W-:Y:S02]  /*0520*/  VIADD R11, R12, 0xffffffff ;  /* 0xffffffff0c0b7836 */ /* 0x000fe40000000000 */
[----:B------:R-:W-:-:S03]  /*0530*/  VIADD R9, R10, 0xffffffff ;  /* 0xffffffff0a097836 */ /* 0x000fc60000000000 */
[----:B------:R-:W-:-:S04]  /*0540*/  ISETP.GT.U32.AND P0, PT, R11, 0xfd, PT ;  /* 0x000000fd0b00780c */ /* 0x000fc80003f04070 */
[----:B------:R-:W-:-:S13]  /*0550*/  ISETP.GT.U32.OR P0, PT, R9, 0xfd, P0 ;  /* 0x000000fd0900780c */ /* 0x000fda0000704470 */
[----:B------:R-:W-:Y:S01]  /*0560*/  @!P0 IMAD.MOV.U32 R8, RZ, RZ, RZ ;  /* 0x000000ffff088224 */ /* 0x000fe200078e00ff */
[----:B------:R-:W-:Y:S06]  /*0570*/  @!P0 BRA `(.L_x_3) ;  /* 0x0000000000608947 */ /* 0x000fec0003800000 */
[----:B------:R-:W-:Y:S01]  /*0580*/  FSETP.GTU.FTZ.AND P0, PT, |R0|, +INF , PT ;  /* 0x7f8000000000780b */ /* 0x000fe20003f1c200 */
[----:B------:R-:W-:Y:S01]  /*0590*/  IMAD.MOV.U32 R3, RZ, RZ, R7 ;  /* 0x000000ffff037224 */ /* 0x000fe200078e0007 */
[----:B------:R-:W-:-:S04]  /*05a0*/  FSETP.GTU.FTZ.AND P1, PT, |R7|, +INF , PT ;  /* 0x7f8000000700780b */ /* 0x000fc80003f3c200 */
[----:B------:R-:W-:-:S13]  /*05b0*/  PLOP3.LUT P0, PT, P0, P1, PT, 0xf8, 0x8f ;  /* 0x00000000008f781c */ /* 0x000fda0000703f70 */
[----:B------:R-:W-:Y:S05]  /*05c0*/  @P0 BRA `(.L_x_4) ;  /* 0x00000004004c0947 */ /* 0x000fea0003800000 */
[----:B------:R-:W-:-:S13]  /*05d0*/  LOP3.LUT P0, RZ, R7, 0x7fffffff, R6, 0xc8, !PT ;  /* 0x7fffffff07ff7812 */ /* 0x000fda000780c806 */
[----:B------:R-:W-:Y:S05]  /*05e0*/  @!P0 BRA `(.L_x_5) ;  /* 0x00000004003c8947 */ /* 0x000fea0003800000 */
[C---:B------:R-:W-:Y:S02]  /*05f0*/  FSETP.NEU.FTZ.AND P2, PT, |R0|.reuse, +INF , PT ;  /* 0x7f8000000000780b */ /* 0x040fe40003f5d200 */
[----:B------:R-:W-:Y:S02]  /*0600*/  FSETP.NEU.FTZ.AND P1, PT, |R3|, +INF , PT ;  /* 0x7f8000000300780b */ /* 0x000fe40003f3d200 */
[----:B------:R-:W-:-:S11]  /*0610*/  FSETP.NEU.FTZ.AND P0, PT, |R0|, +INF , PT ;  /* 0x7f8000000000780b */ /* 0x000fd60003f1d200 */
[----:B------:R-:W-:Y:S05]  /*0620*/  @!P1 BRA !P2, `(.L_x_5) ;  /* 0x00000004002c9947 */ /* 0x000fea0005000000 */
[----:B------:R-:W-:-:S04]  /*0630*/  LOP3.LUT P2, RZ, R6, 0x7fffffff, RZ, 0xc0, !PT ;  /* 0x7fffffff06ff7812 */ /* 0x000fc8000784c0ff */
[----:B------:R-:W-:-:S13]  /*0640*/  PLOP3.LUT P1, PT, P1, P2, PT, 0x2f, 0xf2 ;  /* 0x0000000000f2781c */ /* 0x000fda0000f24577 */
[----:B------:R-:W-:Y:S05]  /*0650*/  @P1 BRA `(.L_x_6) ;  /* 0x0000000400181947 */ /* 0x000fea0003800000 */
[----:B------:R-:W-:-:S04]  /*0660*/  LOP3.LUT P1, RZ, R7, 0x7fffffff, RZ, 0xc0, !PT ;  /* 0x7fffffff07ff7812 */ /* 0x000fc8000782c0ff */
[----:B------:R-:W-:-:S13]  /*0670*/  PLOP3.LUT P0, PT, P0, P1, PT, 0x2f, 0xf2 ;  /* 0x0000000000f2781c */ /* 0x000fda0000702577 */
[----:B------:R-:W-:Y:S05]  /*0680*/  @P0 BRA `(.L_x_7) ;  /* 0x0000000400000947 */ /* 0x000fea0003800000 */
[----:B------:R-:W-:Y:S02]  /*0690*/  ISETP.GE.AND P0, PT, R9, RZ, PT ;  /* 0x000000ff0900720c */ /* 0x000fe40003f06270 */
[----:B------:R-:W-:-:S11]  /*06a0*/  ISETP.GE.AND P1, PT, R11, RZ, PT ;  /* 0x000000ff0b00720c */ /* 0x000fd60003f26270 */
[----:B------:R-:W-:Y:S02]  /*06b0*/  @P0 IMAD.MOV.U32 R8, RZ, RZ, RZ ;  /* 0x000000ffff080224 */ /* 0x000fe400078e00ff */
[----:B------:R-:W-:Y:S01]  /*06c0*/  @!P0 FFMA R6, R0, 1.84467440737095516160e+19, RZ ;  /* 0x5f80000000068823 */ /* 0x000fe200000000ff */
[----:B------:R-:W-:Y:S02]  /*06d0*/  @!P0 IMAD.MOV.U32 R8, RZ, RZ, -0x40 ;  /* 0xffffffc0ff088424 */ /* 0x000fe400078e00ff */
[----:B------:R-:W-:Y:S02]  /*06e0*/  @!P1 FFMA R7, R3, 1.84467440737095516160e+19, RZ ;  /* 0x5f80000003079823 */ /* 0x000fe400000000ff */
[----:B------:R-:W-:-:S07]  /*06f0*/  @!P1 VIADD R8, R8, 0x40 ;  /* 0x0000004008089836 */ /* 0x000fce0000000000 */
.L_x_3:
[----:B------:R-:W-:Y:S01]  /*0700*/  LEA R0, R12, 0xc0800000, 0x17 ;  /* 0xc08000000c007811 */ /* 0x000fe200078eb8ff */
[----:B------:R-:W-:Y:S01]  /*0710*/  VIADD R3, R10, 0xffffff81 ;  /* 0xffffff810a037836 */ /* 0x000fe20000000000 */
[----:B------:R-:W-:Y:S03]  /*0720*/  BSSY.RECONVERGENT B2, `(.L_x_8) ;  /* 0x0000035000027945 */ /* 0x000fe60003800200 */
[----:B------:R-:W-:Y:S02]  /*0730*/  IMAD.IADD R7, R7, 0x1, -R0 ;  /* 0x0000000107077824 */ /* 0x000fe400078e0a00 */
[----:B------:R-:W-:Y:S02]  /*0740*/  IMAD R0, R3, -0x800000, R6 ;  /* 0xff80000003007824 */ /* 0x000fe400078e0206 */
[----:B------:R0:W1:Y:S01]  /*0750*/  MUFU.RCP R9, R7 ;  /* 0x0000000700097308 */ /* 0x0000620000001000 */
[----:B------:R-:W-:Y:S01]  /*0760*/  FADD.FTZ R11, -R7, -RZ ;  /* 0x800000ff070b7221 */ /* 0x000fe20000010100 */
[----:B0-----:R-:W-:-:S05]  /*0770*/  IADD3 R7, PT, PT, R3, 0x7f, -R12 ;  /* 0x0000007f03077810 */ /* 0x001fca0007ffe80c */
[----:B------:R-:W-:Y:S02]  /*0780*/  IMAD.IADD R7, R7, 0x1, R8 ;  /* 0x0000000107077824 */ /* 0x000fe400078e0208 */
[----:B-1----:R-:W-:-:S04]  /*0790*/  FFMA R10, R9, R11, 1 ;  /* 0x3f800000090a7423 */ /* 0x002fc8000000000b */
[----:B------:R-:W-:-:S04]  /*07a0*/  FFMA R13, R9, R10, R9 ;  /* 0x0000000a090d7223 */ /* 0x000fc80000000009 */
[----:B------:R-:W-:-:S04]  /*07b0*/  FFMA R6, R0, R13, RZ ;  /* 0x0000000d00067223 */ /* 0x000fc800000000ff */
[----:B------:R-:W-:-:S04]  /*07c0*/  FFMA R9, R11, R6, R0 ;  /* 0x000000060b097223 */ /* 0x000fc80000000000 */
[----:B------:R-:W-:-:S04]  /*07d0*/  FFMA R6, R13, R9, R6 ;  /* 0x000000090d067223 */ /* 0x000fc80000000006 */
[----:B------:R-:W-:-:S04]  /*07e0*/  FFMA R11, R11, R6, R0 ;  /* 0x000000060b0b7223 */ /* 0x000fc80000000000 */
[----:B------:R-:W-:-:S05]  /*07f0*/  FFMA R0, R13, R11, R6 ;  /* 0x0000000b0d007223 */ /* 0x000fca0000000006 */
[----:B------:R-:W-:-:S04]  /*0800*/  SHF.R.U32.HI R3, RZ, 0x17, R0 ;  /* 0x00000017ff037819 */ /* 0x000fc80000011600 */
[----:B------:R-:W-:-:S05]  /*0810*/  LOP3.LUT R3, R3, 0xff, RZ, 0xc0, !PT ;  /* 0x000000ff03037812 */ /* 0x000fca00078ec0ff */
[----:B------:R-:W-:-:S04]  /*0820*/  IMAD.IADD R9, R3, 0x1, R7 ;  /* 0x0000000103097824 */ /* 0x000fc800078e0207 */
[----:B------:R-:W-:-:S05]  /*0830*/  VIADD R3, R9, 0xffffffff ;  /* 0xffffffff09037836 */ /* 0x000fca0000000000 */
[----:B------:R-:W-:-:S13]  /*0840*/  ISETP.GE.U32.AND P0, PT, R3, 0xfe, PT ;  /* 0x000000fe0300780c */ /* 0x000fda0003f06070 */
[----:B------:R-:W-:Y:S05]  /*0850*/  @!P0 BRA `(.L_x_9) ;  /* 0x0000000000808947 */ /* 0x000fea0003800000 */
[----:B------:R-:W-:-:S13]  /*0860*/  ISETP.GT.AND P0, PT, R9, 0xfe, PT ;  /* 0x000000fe0900780c */ /* 0x000fda0003f04270 */
[----:B------:R-:W-:Y:S05]  /*0870*/  @P0 BRA `(.L_x_10) ;  /* 0x00000000006c0947 */ /* 0x000fea0003800000 */
[----:B------:R-:W-:-:S13]  /*0880*/  ISETP.GE.AND P0, PT, R9, 0x1, PT ;  /* 0x000000010900780c */ /* 0x000fda0003f06270 */
[----:B------:R-:W-:Y:S05]  /*0890*/  @P0 BRA `(.L_x_11) ;  /* 0x0000000000740947 */ /* 0x000fea0003800000 */
[----:B------:R-:W-:Y:S02]  /*08a0*/  ISETP.GE.AND P0, PT, R9, -0x18, PT ;  /* 0xffffffe80900780c */ /* 0x000fe40003f06270 */
[----:B------:R-:W-:-:S11]  /*08b0*/  LOP3.LUT R0, R0, 0x80000000, RZ, 0xc0, !PT ;  /* 0x8000000000007812 */ /* 0x000fd600078ec0ff */
[----:B------:R-:W-:Y:S05]  /*08c0*/  @!P0 BRA `(.L_x_11) ;  /* 0x0000000000688947 */ /* 0x000fea0003800000 */
[-CC-:B------:R-:W-:Y:S01]  /*08d0*/  FFMA.RZ R3, R13, R11.reuse, R6.reuse ;  /* 0x0000000b0d037223 */ /* 0x180fe2000000c006 */
[C---:B------:R-:W-:Y:S01]  /*08e0*/  VIADD R8, R9.reuse, 0x20 ;  /* 0x0000002009087836 */ /* 0x040fe20000000000 */
[C---:B------:R-:W-:Y:S02]  /*08f0*/  ISETP.NE.AND P2, PT, R9.reuse, RZ, PT ;  /* 0x000000ff0900720c */ /* 0x040fe40003f45270 */
[----:B------:R-:W-:Y:S01]  /*0900*/  ISETP.NE.AND P1, PT, R9, RZ, PT ;  /* 0x000000ff0900720c */ /* 0x000fe20003f25270 */
[----:B------:R-:W-:Y:S01]  /*0910*/  IMAD.MOV R9, RZ, RZ, -R9 ;  /* 0x000000ffff097224 */ /* 0x000fe200078e0a09 */
[----:B------:R-:W-:Y:S01]  /*0920*/  LOP3.LUT R7, R3, 0x7fffff, RZ, 0xc0, !PT ;  /* 0x007fffff03077812 */ /* 0x000fe200078ec0ff */
[CCC-:B------:R-:W-:Y:S01]  /*0930*/  FFMA.RP R3, R13.reuse, R11.reuse, R6.reuse ;  /* 0x0000000b0d037223 */ /* 0x1c0fe20000008006 */
[----:B------:R-:W-:Y:S02]  /*0940*/  FFMA.RM R6, R13, R11, R6 ;  /* 0x0000000b0d067223 */ /* 0x000fe40000004006 */
[----:B------:R-:W-:-:S03]  /*0950*/  LOP3.LUT R7, R7, 0x800000, RZ, 0xfc, !PT ;  /* 0x0080000007077812 */ /* 0x000fc600078efcff */
[----:B------:R-:W-:Y:S02]  /*0960*/  FSETP.NEU.FTZ.AND P0, PT, R3, R6, PT ;  /* 0x000000060300720b */ /* 0x000fe40003f1d000 */
[----:B------:R-:W-:Y:S02]  /*0970*/  SHF.L.U32 R8, R7, R8, RZ ;  /* 0x0000000807087219 */ /* 0x000fe400000006ff */
[----:B------:R-:W-:Y:S02]  /*0980*/  SEL R6, R9, RZ, P2 ;  /* 0x000000ff09067207 */ /* 0x000fe40001000000 */
[----:B------:R-:W-:Y:S02]  /*0990*/  ISETP.NE.AND P1, PT, R8, RZ, P1 ;  /* 0x000000ff0800720c */ /* 0x000fe40000f25270 */
[----:B------:R-:W-:Y:S02]  /*09a0*/  SHF.R.U32.HI R6, RZ, R6, R7 ;  /* 0x00000006ff067219 */ /* 0x000fe40000011607 */
[----:B------:R-:W-:-:S02]  /*09b0*/  PLOP3.LUT P0, PT, P0, P1, PT, 0xf8, 0x8f ;  /* 0x00000000008f781c */ /* 0x000fc40000703f70 */
[----:B------:R-:W-:Y:S02]  /*09c0*/  SHF.R.U32.HI R8, RZ, 0x1, R6 ;  /* 0x00000001ff087819 */ /* 0x000fe40000011606 */
[----:B------:R-:W-:-:S04]  /*09d0*/  SEL R3, RZ, 0x1, !P0 ;  /* 0x00000001ff037807 */ /* 0x000fc80004000000 */
[----:B------:R-:W-:-:S04]  /*09e0*/  LOP3.LUT R3, R3, 0x1, R8, 0xf8, !PT ;  /* 0x0000000103037812 */ /* 0x000fc800078ef808 */
[----:B------:R-:W-:-:S05]  /*09f0*/  LOP3.LUT R3, R3, R6, RZ, 0xc0, !PT ;  /* 0x0000000603037212 */ /* 0x000fca00078ec0ff */
[----:B------:R-:W-:-:S05]  /*0a00*/  IMAD.IADD R3, R8, 0x1, R3 ;  /* 0x0000000108037824 */ /* 0x000fca00078e0203 */
[----:B------:R-:W-:Y:S01]  /*0a10*/  LOP3.LUT R0, R3, R0, RZ, 0xfc, !PT ;  /* 0x0000000003007212 */ /* 0x000fe200078efcff */
[----:B------:R-:W-:Y:S06]  /*0a20*/  BRA `(.L_x_11) ;  /* 0x0000000000107947 */ /* 0x000fec0003800000 */
.L_x_10:
[----:B------:R-:W-:-:S04]  /*0a30*/  LOP3.LUT R0, R0, 0x80000000, RZ, 0xc0, !PT ;  /* 0x8000000000007812 */ /* 0x000fc800078ec0ff */
[----:B------:R-:W-:Y:S01]  /*0a40*/  LOP3.LUT R0, R0, 0x7f800000, RZ, 0xfc, !PT ;  /* 0x7f80000000007812 */ /* 0x000fe200078efcff */
[----:B------:R-:W-:Y:S06]  /*0a50*/  BRA `(.L_x_11) ;  /* 0x0000000000047947 */ /* 0x000fec0003800000 */
.L_x_9:
[----:B------:R-:W-:-:S07]  /*0a60*/  IMAD R0, R7, 0x800000, R0 ;  /* 0x0080000007007824 */ /* 0x000fce00078e0200 */
.L_x_11:
[----:B------:R-:W-:Y:S05]  /*0a70*/  BSYNC.RECONVERGENT B2 ;  /* 0x0000000000027941 */ /* 0x000fea0003800200 */
.L_x_8:
[----:B------:R-:W-:Y:S05]  /*0a80*/  BRA `(.L_x_12) ;  /* 0x0000000000207947 */ /* 0x000fea0003800000 */
.L_x_7:
[----:B------:R-:W-:-:S04]  /*0a90*/  LOP3.LUT R0, R7, 0x80000000, R6, 0x48, !PT ;  /* 0x8000000007007812 */ /* 0x000fc800078e4806 */
[----:B------:R-:W-:Y:S01]  /*0aa0*/  LOP3.LUT R0, R0, 0x7f800000, RZ, 0xfc, !PT ;  /* 0x7f80000000007812 */ /* 0x000fe200078efcff */
[----:B------:R-:W-:Y:S06]  /*0ab0*/  BRA `(.L_x_12) ;  /* 0x0000000000147947 */ /* 0x000fec0003800000 */
.L_x_6:
[----:B------:R-:W-:Y:S01]  /*0ac0*/  LOP3.LUT R0, R7, 0x80000000, R6, 0x48, !PT ;  /* 0x8000000007007812 */ /* 0x000fe200078e4806 */
[----:B------:R-:W-:Y:S06]  /*0ad0*/  BRA `(.L_x_12) ;  /* 0x00000000000c7947 */ /* 0x000fec0003800000 */
.L_x_5:
[----:B------:R-:W0:Y:S01]  /*0ae0*/  MUFU.RSQ R0, -QNAN ;  /* 0xffc0000000007908 */ /* 0x000e220000001400 */
[----:B------:R-:W-:Y:S05]  /*0af0*/  BRA `(.L_x_12) ;  /* 0x0000000000047947 */ /* 0x000fea0003800000 */
.L_x_4:
[----:B------:R-:W-:-:S07]  /*0b00*/  FADD.FTZ R0, R0, R3 ;  /* 0x0000000300007221 */ /* 0x000fce0000010000 */
.L_x_12:
[----:B------:R-:W-:Y:S05]  /*0b10*/  BSYNC.RECONVERGENT B1 ;  /* 0x0000000000017941 */ /* 0x000fea0003800200 */
.L_x_2:
[----:B------:R-:W-:-:S04]  /*0b20*/  IMAD.MOV.U32 R3, RZ, RZ, 0x0 ;  /* 0x00000000ff037424 */ /* 0x000fc800078e00ff */
[----:B0-----:R-:W-:Y:S05]  /*0b30*/  RET.REL.NODEC R2 `(_Z21insertion_grad_kerneliiiPKfPKiS2_Pf) ;  /* 0xfffffff402307950 */ /* 0x001fea0003c3ffff */
.L_x_13:
[----:B------:R-:W-:-:S00]  /*0b40*/  BRA `(.L_x_13) ;  /* 0xfffffffc00fc7947 */ /* 0x000fc0000383ffff */
[----:B------:R-:W-:-:S00]  /*0b50*/  NOP ;  /* 0x0000000000007918 */ /* 0x000fc00000000000 */
        /* <DEDUP_REMOVED lines=10> */
.L_x_28:


//--------------------- .text._Z16insertion_kerneliiiPKfPKiS2_Pf --------------------------
	.section	.text._Z16insertion_kerneliiiPKfPKiS2_Pf,"ax",@progbits
	.align	128
        .global         _Z16insertion_kerneliiiPKfPKiS2_Pf
        .type           _Z16insertion_kerneliiiPKfPKiS2_Pf,@function
        .size           _Z16insertion_kerneliiiPKfPKiS2_Pf,(.L_x_29 - _Z16insertion_kerneliiiPKfPKiS2_Pf)
        .other          _Z16insertion_kerneliiiPKfPKiS2_Pf,@"STO_CUDA_ENTRY STV_DEFAULT"
_Z16insertion_kerneliiiPKfPKiS2_Pf:
.text._Z16insertion_kerneliiiPKfPKiS2_Pf:
[----:B------:R-:W-:Y:S08]  /*0000*/  LDC R1, c[0x0][0x37c] ;  /* 0x0000df00ff017b82 */ /* 0x000ff00000000800 */
[----:B------:R-:W0:Y:S01]  /*0010*/  LDC R2, c[0x0][0x384] ;  /* 0x0000e100ff027b82 */ /* 0x000e220000000800 */
[----:B------:R-:W1:Y:S01]  /*0020*/  S2R R3, SR_CTAID.X ;  /* 0x0000000000037919 */ /* 0x000e620000002500 */
[----:B------:R-:W1:Y:S01]  /*0030*/  LDCU UR4, c[0x0][0x360] ;  /* 0x00006c00ff0477ac */ /* 0x000e620008000800 */
[----:B------:R-:W1:Y:S01]  /*0040*/  S2R R8, SR_TID.X ;  /* 0x0000000000087919 */ /* 0x000e620000002100 */
[----:B0-----:R-:W-:-:S04]  /*0050*/  IABS R0, R2 ;  /* 0x0000000200007213 */ /* 0x001fc80000000000 */
[----:B------:R-:W0:Y:S01]  /*0060*/  I2F.RP R6, R0 ;  /* 0x0000000000067306 */ /* 0x000e220000209400 */
[----:B-1----:R-:W-:Y:S01]  /*0070*/  IMAD R3, R3, UR4, R8 ;  /* 0x0000000403037c24 */ /* 0x002fe2000f8e0208 */
[----:B------:R-:W1:Y:S01]  /*0080*/  LDCU UR4, c[0x0][0x380] ;  /* 0x00007000ff0477ac */ /* 0x000e620008000800 */
[----:B------:R-:W-:-:S03]  /*0090*/  LOP3.LUT R8, RZ, R2, RZ, 0x33, !PT ;  /* 0x00000002ff087212 */ /* 0x000fc600078e33ff */
[----:B------:R-:W-:Y:S02]  /*00a0*/  IABS R9, R3 ;  /* 0x0000000300097213 */ /* 0x000fe40000000000 */
[----:B0-----:R-:W0:Y:S02]  /*00b0*/  MUFU.RCP R6, R6 ;  /* 0x0000000600067308 */ /* 0x001e240000001000 */
[----:B0-----:R-:W-:-:S06]  /*00c0*/  VIADD R4, R6, 0xffffffe ;  /* 0x0ffffffe06047836 */ /* 0x001fcc0000000000 */
[----:B------:R0:W2:Y:S02]  /*00d0*/  F2I.FTZ.U32.TRUNC.NTZ R5, R4 ;  /* 0x0000000400057305 */ /* 0x0000a4000021f000 */
[----:B0-----:R-:W-:Y:S02]  /*00e0*/  IMAD.MOV.U32 R4, RZ, RZ, RZ ;  /* 0x000000ffff047224 */ /* 0x001fe400078e00ff */
[----:B--2---:R-:W-:-:S04]  /*00f0*/  IMAD.MOV R7, RZ, RZ, -R5 ;  /* 0x000000ffff077224 */ /* 0x004fc800078e0a05 */
[----:B------:R-:W-:-:S04]  /*0100*/  IMAD R7, R7, R0, RZ ;  /* 0x0000000007077224 */ /* 0x000fc800078e02ff */
[----:B------:R-:W-:-:S06]  /*0110*/  IMAD.HI.U32 R5, R5, R7, R4 ;  /* 0x0000000705057227 */ /* 0x000fcc00078e0004 */
        /* <DEDUP_REMOVED lines=28> */
[----:B------:R-:W-:Y:S01]  /*02e0*/  ISETP.GE.AND P2, PT, R3, RZ, PT ;  /* 0x000000ff0300720c */ /* 0x000fe20003f46270 */
[----:B------:R-:W0:Y:S01]  /*02f0*/  LDC.64 R6, c[0x0][0x390] ;  /* 0x0000e400ff067b82 */ /* 0x000e220000000a00 */
[----:B------:R-:W-:Y:S01]  /*0300*/  ISETP.GT.U32.AND P0, PT, R0, R9, PT ;  /* 0x000000090000720c */ /* 0x000fe20003f04070 */
        /* <DEDUP_REMOVED lines=21> */
[----:B------:R-:W-:Y:S05]  /*0460*/  CALL.REL.NOINC `($__internal_1_$__cuda_sm3x_div_rn_noftz_f32_slowpath) ;  /* 0x0000000000107944 */ /* 0x000fea0003c00000 */
[----:B------:R-:W-:-:S07]  /*0470*/  IMAD.MOV.U32 R3, RZ, RZ, R0 ;  /* 0x000000ffff037224 */ /* 0x000fce00078e0000 */
.L_x_15:
[----:B------:R-:W-:Y:S05]  /*0480*/  BSYNC.RECONVERGENT B0 ;  /* 0x0000000000007941 */ /* 0x000fea0003800200 */
.L_x_14:
[----:B------:R-:W-:Y:S01]  /*0490*/  REDG.E.ADD.F32.FTZ.RN.STRONG.GPU desc[UR4][R4.64], R3 ;  /* 0x00000003040079a6 */ /* 0x000fe2000c12f304 */
[----:B------:R-:W-:Y:S05]  /*04a0*/  EXIT ;  /* 0x000000000000794d */ /* 0x000fea0003800000 */
        .weak           $__internal_1_$__cuda_sm3x_div_rn_noftz_f32_slowpath
        .type           $__internal_1_$__cuda_sm3x_div_rn_noftz_f32_slowpath,@function
        .size           $__internal_1_$__cuda_sm3x_div_rn_noftz_f32_slowpath,(.L_x_29 - $__internal_1_$__cuda_sm3x_div_rn_noftz_f32_slowpath)
$__internal_1_$__cuda_sm3x_div_rn_noftz_f32_slowpath:
        /* <DEDUP_REMOVED lines=36> */
.L_x_17:
        /* <DEDUP_REMOVED lines=51> */
.L_x_24:
[----:B------:R-:W-:-:S04]  /*0a20*/  LOP3.LUT R0, R0, 0x80000000, RZ, 0xc0, !PT ;  /* 0x8000000000007812 */ /* 0x000fc800078ec0ff */
[----:B------:R-:W-:Y:S01]  /*0a30*/  LOP3.LUT R0, R0, 0x7f800000, RZ, 0xfc, !PT ;  /* 0x7f80000000007812 */ /* 0x000fe200078efcff */
[----:B------:R-:W-:Y:S06]  /*0a40*/  BRA `(.L_x_25) ;  /* 0x0000000000047947 */ /* 0x000fec0003800000 */
.L_x_23:
[----:B------:R-:W-:-:S07]  /*0a50*/  IMAD R0, R7, 0x800000, R0 ;  /* 0x0080000007007824 */ /* 0x000fce00078e0200 */
.L_x_25:
[----:B------:R-:W-:Y:S05]  /*0a60*/  BSYNC.RECONVERGENT B2 ;  /* 0x0000000000027941 */ /* 0x000fea0003800200 */
.L_x_22:
[----:B------:R-:W-:Y:S05]  /*0a70*/  BRA `(.L_x_26) ;  /* 0x0000000000207947 */ /* 0x000fea0003800000 */
.L_x_21:
[----:B------:R-:W-:-:S04]  /*0a80*/  LOP3.LUT R0, R7, 0x80000000, R6, 0x48, !PT ;  /* 0x8000000007007812 */ /* 0x000fc800078e4806 */
[----:B------:R-:W-:Y:S01]  /*0a90*/  LOP3.LUT R0, R0, 0x7f800000, RZ, 0xfc, !PT ;  /* 0x7f80000000007812 */ /* 0x000fe200078efcff */
[----:B------:R-:W-:Y:S06]  /*0aa0*/  BRA `(.L_x_26) ;  /* 0x0000000000147947 */ /* 0x000fec0003800000 */
.L_x_20:
[----:B------:R-:W-:Y:S01]  /*0ab0*/  LOP3.LUT R0, R7, 0x80000000, R6, 0x48, !PT ;  /* 0x8000000007007812 */ /* 0x000fe200078e4806 */
[----:B------:R-:W-:Y:S06]  /*0ac0*/  BRA `(.L_x_26) ;  /* 0x00000000000c7947 */ /* 0x000fec0003800000 */
.L_x_19:
[----:B------:R-:W0:Y:S01]  /*0ad0*/  MUFU.RSQ R0, -QNAN ;  /* 0xffc0000000007908 */ /* 0x000e220000001400 */
[----:B------:R-:W-:Y:S05]  /*0ae0*/  BRA `(.L_x_26) ;  /* 0x0000000000047947 */ /* 0x000fea0003800000 */
.L_x_18:
[----:B------:R-:W-:-:S07]  /*0af0*/  FADD.FTZ R0, R0, R3 ;  /* 0x0000000300007221 */ /* 0x000fce0000010000 */
.L_x_26:
[----:B------:R-:W-:Y:S05]  /*0b00*/  BSYNC.RECONVERGENT B1 ;  /* 0x0000000000017941 */ /* 0x000fea0003800200 */
.L_x_16:
[----:B------:R-:W-:-:S04]  /*0b10*/  IMAD.MOV.U32 R3, RZ, RZ, 0x0 ;  /* 0x00000000ff037424 */ /* 0x000fc800078e00ff */
[----:B0-----:R-:W-:Y:S05]  /*0b20*/  RET.REL.NODEC R2 `(_Z16insertion_kerneliiiPKfPKiS2_Pf) ;  /* 0xfffffff402347950 */ /* 0x001fea0003c3ffff */
.L_x_27:
        /* <DEDUP_REMOVED lines=13> */
.L_x_29:


//--------------------- .nv.shared.reserved.0     --------------------------
	.section	.nv.shared.reserved.0,"aw",@nobits
	.weak		__nv_reservedSMEM_offset_0_alias
	.size		__nv_reservedSMEM_offset_0_alias, 0, 64
	.other		__nv_reservedSMEM_offset_0_alias,@"STO_CUDA_RESERVED_SHARED STV_DEFAULT"
__nv_reservedSMEM_offset_0_alias:
	.zero		0
	.zero		64


//--------------------- .nv.constant0._Z21insertion_grad_kerneliiiPKfPKiS2_Pf --------------------------
	.section	.nv.constant0._Z21insertion_grad_kerneliiiPKfPKiS2_Pf,"a",@progbits
	.sectionflags	@""
	.align	4
.nv.constant0._Z21insertion_grad_kerneliiiPKfPKiS2_Pf:
	.zero		944


//--------------------- .nv.constant0._Z16insertion_kerneliiiPKfPKiS2_Pf --------------------------
	.section	.nv.constant0._Z16insertion_kerneliiiPKfPKiS2_Pf,"a",@progbits
	.sectionflags	@""
	.align	4
.nv.constant0._Z16insertion_kerneliiiPKfPKiS2_Pf:
	.zero		944


//--------------------- SYMBOLS --------------------------

	.type		.nv.reservedSmem.offset0,@object
	.size		.nv.reservedSmem.offset0,0x4
